//
// Generated by NVIDIA NVVM Compiler
//
// Compiler Build ID: CL-36424714
// Cuda compilation tools, release 13.0, V13.0.88
// Based on NVVM 20.0.0
//

.version 9.0
.target sm_100
.address_size 64

	// .globl	_Z15MatrixMulKernelPdS_S_
// _ZZ15MatrixMulKernelPdS_S_E8subvecds has been demoted

.visible .entry _Z15MatrixMulKernelPdS_S_(
	.param .u64 .ptr .align 1 _Z15MatrixMulKernelPdS_S__param_0,
	.param .u64 .ptr .align 1 _Z15MatrixMulKernelPdS_S__param_1,
	.param .u64 .ptr .align 1 _Z15MatrixMulKernelPdS_S__param_2
)
{
	.reg .pred 	%p<2>;
	.reg .b32 	%r<19>;
	.reg .b64 	%rd<27>;
	.reg .b64 	%fd<72>;
	// demoted variable
	.shared .align 8 .b8 _ZZ15MatrixMulKernelPdS_S_E8subvecds[128];
	ld.param.u64 	%rd11, [_Z15MatrixMulKernelPdS_S__param_0];
	ld.param.u64 	%rd12, [_Z15MatrixMulKernelPdS_S__param_1];
	ld.param.u64 	%rd10, [_Z15MatrixMulKernelPdS_S__param_2];
	cvta.to.global.u64 	%rd13, %rd11;
	cvta.to.global.u64 	%rd14, %rd12;
	mov.u32 	%r6, %ctaid.x;
	mov.u32 	%r7, %ctaid.y;
	mov.u32 	%r1, %tid.x;
	mov.u32 	%r8, %tid.y;
	shl.b32 	%r9, %r7, 14;
	mul.wide.u32 	%rd15, %r6, 128;
	shl.b32 	%r10, %r1, 3;
	mov.u32 	%r11, _ZZ15MatrixMulKernelPdS_S_E8subvecds;
	add.s32 	%r2, %r11, %r10;
	shl.b32 	%r12, %r8, 10;
	or.b32  	%r13, %r12, %r1;
	add.s32 	%r14, %r13, %r9;
	mul.wide.u32 	%rd16, %r1, 8;
	add.s64 	%rd17, %rd15, %rd16;
	add.s64 	%rd18, %rd17, %rd14;
	add.s64 	%rd26, %rd18, 131072;
	or.b32  	%r15, %r1, %r9;
	add.s32 	%r16, %r15, %r12;
	add.s32 	%r17, %r16, 16;
	mul.wide.u32 	%rd19, %r17, 8;
	add.s64 	%rd25, %rd13, %rd19;
	mul.wide.u32 	%rd20, %r14, 8;
	add.s64 	%rd24, %rd13, %rd20;
	mov.f64 	%fd71, 0d0000000000000000;
	mov.b32 	%r18, 0;
$L__BB0_1:
	ld.global.f64 	%fd4, [%rd26+-131072];
	st.shared.f64 	[%r2], %fd4;
	bar.sync 	0;
	ld.global.f64 	%fd5, [%rd24];
	ld.shared.f64 	%fd6, [_ZZ15MatrixMulKernelPdS_S_E8subvecds];
	fma.rn.f64 	%fd7, %fd5, %fd6, %fd71;
	ld.shared.f64 	%fd8, [_ZZ15MatrixMulKernelPdS_S_E8subvecds+8];
	fma.rn.f64 	%fd9, %fd5, %fd8, %fd7;
	ld.shared.f64 	%fd10, [_ZZ15MatrixMulKernelPdS_S_E8subvecds+16];
	fma.rn.f64 	%fd11, %fd5, %fd10, %fd9;
	ld.shared.f64 	%fd12, [_ZZ15MatrixMulKernelPdS_S_E8subvecds+24];
	fma.rn.f64 	%fd13, %fd5, %fd12, %fd11;
	ld.shared.f64 	%fd14, [_ZZ15MatrixMulKernelPdS_S_E8subvecds+32];
	fma.rn.f64 	%fd15, %fd5, %fd14, %fd13;
	ld.shared.f64 	%fd16, [_ZZ15MatrixMulKernelPdS_S_E8subvecds+40];
	fma.rn.f64 	%fd17, %fd5, %fd16, %fd15;
	ld.shared.f64 	%fd18, [_ZZ15MatrixMulKernelPdS_S_E8subvecds+48];
	fma.rn.f64 	%fd19, %fd5, %fd18, %fd17;
	ld.shared.f64 	%fd20, [_ZZ15MatrixMulKernelPdS_S_E8subvecds+56];
	fma.rn.f64 	%fd21, %fd5, %fd20, %fd19;
	ld.shared.f64 	%fd22, [_ZZ15MatrixMulKernelPdS_S_E8subvecds+64];
	fma.rn.f64 	%fd23, %fd5, %fd22, %fd21;
	ld.shared.f64 	%fd24, [_ZZ15MatrixMulKernelPdS_S_E8subvecds+72];
	fma.rn.f64 	%fd25, %fd5, %fd24, %fd23;
	ld.shared.f64 	%fd26, [_ZZ15MatrixMulKernelPdS_S_E8subvecds+80];
	fma.rn.f64 	%fd27, %fd5, %fd26, %fd25;
	ld.shared.f64 	%fd28, [_ZZ15MatrixMulKernelPdS_S_E8subvecds+88];
	fma.rn.f64 	%fd29, %fd5, %fd28, %fd27;
	ld.shared.f64 	%fd30, [_ZZ15MatrixMulKernelPdS_S_E8subvecds+96];
	fma.rn.f64 	%fd31, %fd5, %fd30, %fd29;
	ld.shared.f64 	%fd32, [_ZZ15MatrixMulKernelPdS_S_E8subvecds+104];
	fma.rn.f64 	%fd33, %fd5, %fd32, %fd31;
	ld.shared.f64 	%fd34, [_ZZ15MatrixMulKernelPdS_S_E8subvecds+112];
	fma.rn.f64 	%fd35, %fd5, %fd34, %fd33;
	ld.shared.f64 	%fd36, [_ZZ15MatrixMulKernelPdS_S_E8subvecds+120];
	fma.rn.f64 	%fd37, %fd5, %fd36, %fd35;
	bar.sync 	0;
	ld.global.f64 	%fd38, [%rd26];
	st.shared.f64 	[%r2], %fd38;
	bar.sync 	0;
	ld.global.f64 	%fd39, [%rd25];
	ld.shared.f64 	%fd40, [_ZZ15MatrixMulKernelPdS_S_E8subvecds];
	fma.rn.f64 	%fd41, %fd39, %fd40, %fd37;
	ld.shared.f64 	%fd42, [_ZZ15MatrixMulKernelPdS_S_E8subvecds+8];
	fma.rn.f64 	%fd43, %fd39, %fd42, %fd41;
	ld.shared.f64 	%fd44, [_ZZ15MatrixMulKernelPdS_S_E8subvecds+16];
	fma.rn.f64 	%fd45, %fd39, %fd44, %fd43;
	ld.shared.f64 	%fd46, [_ZZ15MatrixMulKernelPdS_S_E8subvecds+24];
	fma.rn.f64 	%fd47, %fd39, %fd46, %fd45;
	ld.shared.f64 	%fd48, [_ZZ15MatrixMulKernelPdS_S_E8subvecds+32];
	fma.rn.f64 	%fd49, %fd39, %fd48, %fd47;
	ld.shared.f64 	%fd50, [_ZZ15MatrixMulKernelPdS_S_E8subvecds+40];
	fma.rn.f64 	%fd51, %fd39, %fd50, %fd49;
	ld.shared.f64 	%fd52, [_ZZ15MatrixMulKernelPdS_S_E8subvecds+48];
	fma.rn.f64 	%fd53, %fd39, %fd52, %fd51;
	ld.shared.f64 	%fd54, [_ZZ15MatrixMulKernelPdS_S_E8subvecds+56];
	fma.rn.f64 	%fd55, %fd39, %fd54, %fd53;
	ld.shared.f64 	%fd56, [_ZZ15MatrixMulKernelPdS_S_E8subvecds+64];
	fma.rn.f64 	%fd57, %fd39, %fd56, %fd55;
	ld.shared.f64 	%fd58, [_ZZ15MatrixMulKernelPdS_S_E8subvecds+72];
	fma.rn.f64 	%fd59, %fd39, %fd58, %fd57;
	ld.shared.f64 	%fd60, [_ZZ15MatrixMulKernelPdS_S_E8subvecds+80];
	fma.rn.f64 	%fd61, %fd39, %fd60, %fd59;
	ld.shared.f64 	%fd62, [_ZZ15MatrixMulKernelPdS_S_E8subvecds+88];
	fma.rn.f64 	%fd63, %fd39, %fd62, %fd61;
	ld.shared.f64 	%fd64, [_ZZ15MatrixMulKernelPdS_S_E8subvecds+96];
	fma.rn.f64 	%fd65, %fd39, %fd64, %fd63;
	ld.shared.f64 	%fd66, [_ZZ15MatrixMulKernelPdS_S_E8subvecds+104];
	fma.rn.f64 	%fd67, %fd39, %fd66, %fd65;
	ld.shared.f64 	%fd68, [_ZZ15MatrixMulKernelPdS_S_E8subvecds+112];
	fma.rn.f64 	%fd69, %fd39, %fd68, %fd67;
	ld.shared.f64 	%fd70, [_ZZ15MatrixMulKernelPdS_S_E8subvecds+120];
	fma.rn.f64 	%fd71, %fd39, %fd70, %fd69;
	bar.sync 	0;
	add.s32 	%r18, %r18, 2;
	add.s64 	%rd26, %rd26, 262144;
	add.s64 	%rd25, %rd25, 256;
	add.s64 	%rd24, %rd24, 256;
	setp.ne.s32 	%p1, %r18, 64;
	@%p1 bra 	$L__BB0_1;
	cvta.to.global.u64 	%rd21, %rd10;
	add.s64 	%rd23, %rd21, %rd16;
	st.global.f64 	[%rd23], %fd71;
	ret;

}


// ===== COMPILED SASS (sm_100) =====

	.target	sm_100

	.elftype	@"ET_EXEC"


//--------------------- .note.nv.tkinfo           --------------------------
	.section	.note.nv.tkinfo,"",@"SHT_NOTE"
	.sectionflags	@"SHF_NOTE_NV_TKINFO"
	.tkinfo
        /*0018*/ 	.word	0x00000002
        /*0030*/ 	.string	""
        /*0030*/ 	.string	"ptxas"
        /*0030*/ 	.string	"Cuda compilation tools, release 13.0, V13.0.88"
        /*0030*/ 	.string	"Build cuda_13.0.r13.0/compiler.36424714_0"
        /*0030*/ 	.string	"-arch sm_100 -m 64 "



//--------------------- .note.nv.cuinfo           --------------------------
	.section	.note.nv.cuinfo,"",@"SHT_NOTE"
	.sectionflags	@"SHF_NOTE_NV_CUINFO"
        /*0018*/ 	.short	0x0002
        /*001a*/ 	.short	0x0064
        /*001c*/ 	.short	0x0082
	.zero		2


//--------------------- .nv.info                  --------------------------
	.section	.nv.info,"",@"SHT_CUDA_INFO"
	.align	4


	//----- nvinfo : EIATTR_REGCOUNT
	.align		4
        /*0000*/ 	.byte	0x04, 0x2f
        /*0002*/ 	.short	(.L_1 - .L_0)
	.align		4
.L_0:
        /*0004*/ 	.word	index@(_Z15MatrixMulKernelPdS_S_)
        /*0008*/ 	.word	0x0000001e


	//----- nvinfo : EIATTR_FRAME_SIZE
	.align		4
.L_1:
        /*000c*/ 	.byte	0x04, 0x11
        /*000e*/ 	.short	(.L_3 - .L_2)
	.align		4
.L_2:
        /*0010*/ 	.word	index@(_Z15MatrixMulKernelPdS_S_)
        /*0014*/ 	.word	0x00000000


	//----- nvinfo : EIATTR_MIN_STACK_SIZE
	.align		4
.L_3:
        /*0018*/ 	.byte	0x04, 0x12
        /*001a*/ 	.short	(.L_5 - .L_4)
	.align		4
.L_4:
        /*001c*/ 	.word	index@(_Z15MatrixMulKernelPdS_S_)
        /*0020*/ 	.word	0x00000000
.L_5:


//--------------------- .nv.compat                --------------------------
	.section	.nv.compat,"",@"SHT_CUDA_COMPAT_INFO"
	.align	4
        /*0000*/ 	.byte	0x02, 0x09, 0x00, 0x00, 0x02, 0x02, 0x01, 0x00, 0x02, 0x05, 0x05, 0x00, 0x03, 0x07, 0x01, 0x01
        /*0010*/ 	.byte	0x02, 0x03, 0x00, 0x00, 0x02, 0x06, 0x01, 0x00, 0x04, 0x0b, 0x08, 0x00, 0x01, 0x00, 0x00, 0x00
        /*0020*/ 	.byte	0x00, 0x00, 0x00, 0x00


//--------------------- .nv.info._Z15MatrixMulKernelPdS_S_ --------------------------
	.section	.nv.info._Z15MatrixMulKernelPdS_S_,"",@"SHT_CUDA_INFO"
	.sectionflags	@""
	.align	4


	//----- nvinfo : EIATTR_CUDA_API_VERSION
	.align		4
        /*0000*/ 	.byte	0x04, 0x37
        /*0002*/ 	.short	(.L_7 - .L_6)
.L_6:
        /*0004*/ 	.word	0x00000082


	//----- nvinfo : EIATTR_KPARAM_INFO
	.align		4
.L_7:
        /*0008*/ 	.byte	0x04, 0x17
        /*000a*/ 	.short	(.L_9 - .L_8)
.L_8:
        /*000c*/ 	.word	0x00000000
        /*0010*/ 	.short	0x0002
        /*0012*/ 	.short	0x0010
        /*0014*/ 	.byte	0x00, 0xf5, 0x21, 0x00


	//----- nvinfo : EIATTR_KPARAM_INFO
	.align		4
.L_9:
        /*0018*/ 	.byte	0x04, 0x17
        /*001a*/ 	.short	(.L_11 - .L_10)
.L_10:
        /*001c*/ 	.word	0x00000000
        /*0020*/ 	.short	0x0001
        /*0022*/ 	.short	0x0008
        /*0024*/ 	.byte	0x00, 0xf5, 0x21, 0x00


	//----- nvinfo : EIATTR_KPARAM_INFO
	.align		4
.L_11:
        /*0028*/ 	.byte	0x04, 0x17
        /*002a*/ 	.short	(.L_13 - .L_12)
.L_12:
        /*002c*/ 	.word	0x00000000
        /*0030*/ 	.short	0x0000
        /*0032*/ 	.short	0x0000
        /*0034*/ 	.byte	0x00, 0xf5, 0x21, 0x00


	//----- nvinfo : EIATTR_SPARSE_MMA_MASK
	.align		4
.L_13:
        /*0038*/ 	.byte	0x03, 0x50
        /*003a*/ 	.short	0x0000


	//----- nvinfo : EIATTR_MAXREG_COUNT
	.align		4
        /*003c*/ 	.byte	0x03, 0x1b
        /*003e*/ 	.short	0x00ff


	//----- nvinfo : EIATTR_NUM_BARRIERS
	.align		4
        /*0040*/ 	.byte	0x02, 0x4c
        /*0042*/ 	.byte	0x01
	.zero		1


	//----- nvinfo : EIATTR_MERCURY_ISA_VERSION
	.align		4
        /*0044*/ 	.byte	0x03, 0x5f
        /*0046*/ 	.short	0x0101


	//----- nvinfo : EIATTR_VRC_CTA_INIT_COUNT
	.align		4
        /*0048*/ 	.byte	0x02, 0x4a
	.zero		1
	.zero		1


	//----- nvinfo : EIATTR_EXIT_INSTR_OFFSETS
	.align		4
        /*004c*/ 	.byte	0x04, 0x1c
        /*004e*/ 	.short	(.L_15 - .L_14)


	//   ....[0]....
.L_14:
        /*0050*/ 	.word	0x00000670


	//----- nvinfo : EIATTR_CBANK_PARAM_SIZE
	.align		4
.L_15:
        /*0054*/ 	.byte	0x03, 0x19
        /*0056*/ 	.short	0x0018


	//----- nvinfo : EIATTR_PARAM_CBANK
	.align		4
        /*0058*/ 	.byte	0x04, 0x0a
        /*005a*/ 	.short	(.L_17 - .L_16)
	.align		4
.L_16:
        /*005c*/ 	.word	index@(.nv.constant0._Z15MatrixMulKernelPdS_S_)
        /*0060*/ 	.short	0x0380
        /*0062*/ 	.short	0x0018


	//----- nvinfo : EIATTR_SW_WAR
	.align		4
.L_17:
        /*0064*/ 	.byte	0x04, 0x36
        /*0066*/ 	.short	(.L_19 - .L_18)
.L_18:
        /*0068*/ 	.word	0x00000008
.L_19:


//--------------------- .nv.callgraph             --------------------------
	.section	.nv.callgraph,"",@"SHT_CUDA_CALLGRAPH"
	.align	4
	.sectionentsize	8
	.align		4
        /*0000*/ 	.word	0x00000000
	.align		4
        /*0004*/ 	.word	0xffffffff
	.align		4
        /*0008*/ 	.word	0x00000000
	.align		4
        /*000c*/ 	.word	0xfffffffe
	.align		4
        /*0010*/ 	.word	0x00000000
	.align		4
        /*0014*/ 	.word	0xfffffffd
	.align		4
        /*0018*/ 	.word	0x00000000
	.align		4
        /*001c*/ 	.word	0xfffffffc


//--------------------- .text._Z15MatrixMulKernelPdS_S_ --------------------------
	.section	.text._Z15MatrixMulKernelPdS_S_,"ax",@progbits
	.align	128
        .global         _Z15MatrixMulKernelPdS_S_
        .type           _Z15MatrixMulKernelPdS_S_,@function
        .size           _Z15MatrixMulKernelPdS_S_,(.L_x_2 - _Z15MatrixMulKernelPdS_S_)
        .other          _Z15MatrixMulKernelPdS_S_,@"STO_CUDA_ENTRY STV_DEFAULT"
_Z15MatrixMulKernelPdS_S_:
.text._Z15MatrixMulKernelPdS_S_:
[----:B------:R-:W-:Y:S01]  /*0000*/  LDC R1, c[0x0][0x37c] ;  /* 0x0000df00ff017b82 */ /* 0x000fe20000000800 */
[----:B------:R-:W0:Y:S07]  /*0010*/  S2R R11, SR_TID.X ;  /* 0x00000000000b7919 */ /* 0x000e2e0000002100 */
[----:B------:R-:W1:Y:S01]  /*0020*/  S2UR UR4, SR_CTAID.Y ;  /* 0x00000000000479c3 */ /* 0x000e620000002600 */
[----:B------:R-:W2:Y:S01]  /*0030*/  LDCU.64 UR8, c[0x0][0x388] ;  /* 0x00007100ff0877ac */ /* 0x000ea20008000a00 */
[----:B------:R-:W-:Y:S01]  /*0040*/  CS2R R22, SRZ ;  /* 0x0000000000167805 */ /* 0x000fe2000001ff00 */
[----:B------:R-:W3:Y:S01]  /*0050*/  S2R R0, SR_TID.Y ;  /* 0x0000000000007919 */ /* 0x000ee20000002200 */
[----:B------:R-:W4:Y:S01]  /*0060*/  LDCU.64 UR6, c[0x0][0x358] ;  /* 0x00006b00ff0677ac */ /* 0x000f220008000a00 */
[----:B------:R-:W5:Y:S03]  /*0070*/  S2R R3, SR_CTAID.X ;  /* 0x0000000000037919 */ /* 0x000f660000002500 */
[----:B------:R-:W4:Y:S08]  /*0080*/  S2UR UR5, SR_CgaCtaId ;  /* 0x00000000000579c3 */ /* 0x000f300000008800 */
[----:B------:R-:W4:Y:S01]  /*0090*/  LDC.64 R8, c[0x0][0x380] ;  /* 0x0000e000ff087b82 */ /* 0x000f220000000a00 */
[----:B-1----:R-:W-:Y:S01]  /*00a0*/  USHF.L.U32 UR4, UR4, 0xe, URZ ;  /* 0x0000000e04047899 */ /* 0x002fe200080006ff */
[----:B0-----:R-:W-:-:S05]  /*00b0*/  IMAD.WIDE.U32 R20, R11, 0x8, RZ ;  /* 0x000000080b147825 */ /* 0x001fca00078e00ff */
[----:B------:R-:W-:Y:S01]  /*00c0*/  LOP3.LUT R5, R11, UR4, RZ, 0xfc, !PT ;  /* 0x000000040b057c12 */ /* 0x000fe2000f8efcff */
[----:B---3--:R-:W-:Y:S02]  /*00d0*/  IMAD.SHL.U32 R0, R0, 0x400, RZ ;  /* 0x0000040000007824 */ /* 0x008fe400078e00ff */
[----:B-----5:R-:W-:-:S03]  /*00e0*/  IMAD.WIDE.U32 R2, R3, 0x80, R20 ;  /* 0x0000008003027825 */ /* 0x020fc600078e0014 */
[----:B------:R-:W-:Y:S02]  /*00f0*/  LOP3.LUT R4, R0, R11, RZ, 0xfc, !PT ;  /* 0x0000000b00047212 */ /* 0x000fe400078efcff */
[----:B------:R-:W-:Y:S02]  /*0100*/  IADD3 R5, PT, PT, R5, 0x10, R0 ;  /* 0x0000001005057810 */ /* 0x000fe40007ffe000 */
[----:B--2---:R-:W-:Y:S01]  /*0110*/  IADD3 R6, P0, PT, R2, UR8, RZ ;  /* 0x0000000802067c10 */ /* 0x004fe2000ff1e0ff */
[----:B------:R-:W-:Y:S01]  /*0120*/  VIADD R7, R4, UR4 ;  /* 0x0000000404077c36 */ /* 0x000fe20008000000 */
[----:B------:R-:W-:Y:S01]  /*0130*/  UMOV UR4, 0x400 ;  /* 0x0000040000047882 */ /* 0x000fe20000000000 */
[--C-:B----4-:R-:W-:Y:S01]  /*0140*/  IMAD.WIDE.U32 R4, R5, 0x8, R8.reuse ;  /* 0x0000000805047825 */ /* 0x110fe200078e0008 */
[----:B------:R-:W-:Y:S01]  /*0150*/  ULEA UR5, UR5, UR4, 0x18 ;  /* 0x0000000405057291 */ /* 0x000fe2000f8ec0ff */
[----:B------:R-:W-:Y:S02]  /*0160*/  IADD3 R6, P1, PT, R6, 0x20000, RZ ;  /* 0x0002000006067810 */ /* 0x000fe40007f3e0ff */
[----:B------:R-:W-:Y:S01]  /*0170*/  IMAD.WIDE.U32 R8, R7, 0x8, R8 ;  /* 0x0000000807087825 */ /* 0x000fe200078e0008 */
[----:B------:R-:W-:Y:S01]  /*0180*/  UMOV UR4, URZ ;  /* 0x000000ff00047c82 */ /* 0x000fe20008000000 */
[----:B------:R-:W-:-:S02]  /*0190*/  IADD3.X R7, PT, PT, RZ, UR9, R3, P1, P0 ;  /* 0x00000009ff077c10 */ /* 0x000fc40008fe0403 */
[----:B------:R-:W-:Y:S01]  /*01a0*/  IMAD.MOV.U32 R0, RZ, RZ, R4 ;  /* 0x000000ffff007224 */ /* 0x000fe200078e0004 */
[----:B------:R-:W-:Y:S01]  /*01b0*/  LEA R4, R11, UR5, 0x3 ;  /* 0x000000050b047c11 */ /* 0x000fe2000f8e18ff */
[----:B------:R-:W-:Y:S02]  /*01c0*/  IMAD.MOV.U32 R2, RZ, RZ, R8 ;  /* 0x000000ffff027224 */ /* 0x000fe400078e0008 */
[----:B------:R-:W-:-:S07]  /*01d0*/  IMAD.MOV.U32 R3, RZ, RZ, R9 ;  /* 0x000000ffff037224 */ /* 0x000fce00078e0009 */
.L_x_0:
[----:B------:R-:W2:Y:S04]  /*01e0*/  LDG.E.64 R26, desc[UR6][R6.64+-0x20000] ;  /* 0xfe000006061a7981 */ /* 0x000ea8000c1e1b00 */
[----:B--2---:R-:W-:Y:S01]  /*01f0*/  STS.64 [R4], R26 ;  /* 0x0000001a04007388 */ /* 0x004fe20000000a00 */
[----:B------:R-:W-:Y:S06]  /*0200*/  BAR.SYNC.DEFER_BLOCKING 0x0 ;  /* 0x0000000000007b1d */ /* 0x000fec0000010000 */
[----:B------:R-:W2:Y:S04]  /*0210*/  LDG.E.64 R24, desc[UR6][R2.64] ;  /* 0x0000000602187981 */ /* 0x000ea8000c1e1b00 */
[----:B------:R-:W2:Y:S04]  /*0220*/  LDS.128 R12, [UR5] ;  /* 0x00000005ff0c7984 */ /* 0x000ea80008000c00 */
[----:B------:R-:W0:Y:S04]  /*0230*/  LDS.128 R16, [UR5+0x10] ;  /* 0x00001005ff107984 */ /* 0x000e280008000c00 */
[----:B------:R-:W1:Y:S01]  /*0240*/  LDS.128 R8, [UR5+0x20] ;  /* 0x00002005ff087984 */ /* 0x000e620008000c00 */
[----:B--2---:R-:W-:-:S08]  /*0250*/  DFMA R22, R24, R12, R22 ;  /* 0x0000000c1816722b */ /* 0x004fd00000000016 */
[C---:B------:R-:W-:Y:S01]  /*0260*/  DFMA R22, R24.reuse, R14, R22 ;  /* 0x0000000e1816722b */ /* 0x040fe20000000016 */
[----:B------:R-:W2:Y:S07]  /*0270*/  LDS.128 R12, [UR5+0x30] ;  /* 0x00003005ff0c7984 */ /* 0x000eae0008000c00 */
[----:B0-----:R-:W-:-:S08]  /*0280*/  DFMA R22, R24, R16, R22 ;  /* 0x000000101816722b */ /* 0x001fd00000000016 */
[C---:B------:R-:W-:Y:S01]  /*0290*/  DFMA R22, R24.reuse, R18, R22 ;  /* 0x000000121816722b */ /* 0x040fe20000000016 */
[----:B------:R-:W0:Y:S07]  /*02a0*/  LDS.128 R16, [UR5+0x40] ;  /* 0x00004005ff107984 */ /* 0x000e2e0008000c00 */
[----:B-1----:R-:W-:-:S08]  /*02b0*/  DFMA R22, R24, R8, R22 ;  /* 0x000000081816722b */ /* 0x002fd00000000016 */
[C---:B------:R-:W-:Y:S01]  /*02c0*/  DFMA R22, R24.reuse, R10, R22 ;  /* 0x0000000a1816722b */ /* 0x040fe20000000016 */
[----:B------:R-:W1:Y:S07]  /*02d0*/  LDS.128 R8, [UR5+0x50] ;  /* 0x00005005ff087984 */ /* 0x000e6e0008000c00 */
[----:B--2---:R-:W-:-:S08]  /*02e0*/  DFMA R12, R24, R12, R22 ;  /* 0x0000000c180c722b */ /* 0x004fd00000000016 */
[----:B------:R-:W-:-:S08]  /*02f0*/  DFMA R12, R24, R14, R12 ;  /* 0x0000000e180c722b */ /* 0x000fd0000000000c */
[----:B0-----:R-:W-:-:S08]  /*0300*/  DFMA R12, R24, R16, R12 ;  /* 0x00000010180c722b */ /* 0x001fd0000000000c */
[C---:B------:R-:W-:Y:S01]  /*0310*/  DFMA R12, R24.reuse, R18, R12 ;  /* 0x00000012180c722b */ /* 0x040fe2000000000c */
[----:B------:R-:W0:Y:S07]  /*0320*/  LDS.128 R16, [UR5+0x60] ;  /* 0x00006005ff107984 */ /* 0x000e2e0008000c00 */
[C---:B-1----:R-:W-:Y:S02]  /*0330*/  DFMA R8, R24.reuse, R8, R12 ;  /* 0x000000081808722b */ /* 0x042fe4000000000c */
[----:B------:R-:W1:Y:S01]  /*0340*/  LDS.128 R12, [UR5+0x70] ;  /* 0x00007005ff0c7984 */ /* 0x000e620008000c00 */
[----:B------:R-:W-:Y:S06]  /*0350*/  BAR.SYNC.DEFER_BLOCKING 0x0 ;  /* 0x0000000000007b1d */ /* 0x000fec0000010000 */
[----:B------:R-:W2:Y:S01]  /*0360*/  LDG.E.64 R26, desc[UR6][R6.64] ;  /* 0x00000006061a7981 */ /* 0x000ea2000c1e1b00 */
[----:B------:R-:W-:Y:S01]  /*0370*/  MOV R22, R0 ;  /* 0x0000000000167202 */ /* 0x000fe20000000f00 */
[----:B------:R-:W-:Y:S01]  /*0380*/  IMAD.MOV.U32 R23, RZ, RZ, R5 ;  /* 0x000000ffff177224 */ /* 0x000fe200078e0005 */
[----:B------:R-:W-:-:S08]  /*0390*/  DFMA R8, R24, R10, R8 ;  /* 0x0000000a1808722b */ /* 0x000fd00000000008 */
[C---:B0-----:R-:W-:Y:S01]  /*03a0*/  DFMA R16, R24.reuse, R16, R8 ;  /* 0x000000101810722b */ /* 0x041fe20000000008 */
[----:B--2---:R-:W-:Y:S01]  /*03b0*/  STS.64 [R4], R26 ;  /* 0x0000001a04007388 */ /* 0x004fe20000000a00 */
[----:B------:R-:W-:Y:S06]  /*03c0*/  BAR.SYNC.DEFER_BLOCKING 0x0 ;  /* 0x0000000000007b1d */ /* 0x000fec0000010000 */
[----:B------:R-:W2:Y:S01]  /*03d0*/  LDG.E.64 R22, desc[UR6][R22.64] ;  /* 0x0000000616167981 */ /* 0x000ea2000c1e1b00 */
[C---:B------:R-:W-:Y:S01]  /*03e0*/  DFMA R16, R24.reuse, R18, R16 ;  /* 0x000000121810722b */ /* 0x040fe20000000010 */
[----:B------:R-:W-:Y:S01]  /*03f0*/  UIADD3 UR4, UPT, UPT, UR4, 0x2, URZ ;  /* 0x0000000204047890 */ /* 0x000fe2000fffe0ff */
[----:B------:R-:W-:Y:S01]  /*0400*/  IADD3 R0, P1, PT, R0, 0x100, RZ ;  /* 0x0000010000007810 */ /* 0x000fe20007f3e0ff */
[----:B------:R-:W2:Y:S01]  /*0410*/  LDS.128 R8, [UR5] ;  /* 0x00000005ff087984 */ /* 0x000ea20008000c00 */
[----:B------:R-:W-:Y:S01]  /*0420*/  IADD3 R6, P0, PT, R6, 0x40000, RZ ;  /* 0x0004000006067810 */ /* 0x000fe20007f1e0ff */
[----:B------:R-:W-:Y:S01]  /*0430*/  UISETP.NE.AND UP0, UPT, UR4, 0x40, UPT ;  /* 0x000000400400788c */ /* 0x000fe2000bf05270 */
[----:B------:R-:W-:Y:S01]  /*0440*/  IADD3 R2, P2, PT, R2, 0x100, RZ ;  /* 0x0000010002027810 */ /* 0x000fe20007f5e0ff */
[----:B------:R-:W-:Y:S01]  /*0450*/  IMAD.X R5, RZ, RZ, R5, P1 ;  /* 0x000000ffff057224 */ /* 0x000fe200008e0605 */
[----:B-1----:R-:W-:Y:S01]  /*0460*/  DFMA R12, R24, R12, R16 ;  /* 0x0000000c180c722b */ /* 0x002fe20000000010 */
[----:B------:R-:W-:Y:S01]  /*0470*/  IMAD.X R7, RZ, RZ, R7, P0 ;  /* 0x000000ffff077224 */ /* 0x000fe200000e0607 */
[----:B------:R-:W0:Y:S01]  /*0480*/  LDS.128 R16, [UR5+0x10] ;  /* 0x00001005ff107984 */ /* 0x000e220008000c00 */
[----:B------:R-:W-:-:S05]  /*0490*/  IADD3.X R3, PT, PT, RZ, R3, RZ, P2, !PT ;  /* 0x00000003ff037210 */ /* 0x000fca00017fe4ff */
[----:B------:R-:W-:Y:S02]  /*04a0*/  DFMA R24, R24, R14, R12 ;  /* 0x0000000e1818722b */ /* 0x000fe4000000000c */
[----:B------:R-:W1:Y:S06]  /*04b0*/  LDS.128 R12, [UR5+0x20] ;  /* 0x00002005ff0c7984 */ /* 0x000e6c0008000c00 */
        /* <DEDUP_REMOVED lines=10> */
[C---:B------:R-:W-:Y:S01]  /*0560*/  DFMA R24, R22.reuse, R10, R24 ;  /* 0x0000000a1618722b */ /* 0x040fe20000000018 */
[----:B------:R-:W2:Y:S07]  /*0570*/  LDS.128 R8, [UR5+0x60] ;  /* 0x00006005ff087984 */ /* 0x000eae0008000c00 */
[----:B0-----:R-:W-:-:S08]  /*0580*/  DFMA R24, R22, R16, R24 ;  /* 0x000000101618722b */ /* 0x001fd00000000018 */
[C---:B------:R-:W-:Y:S01]  /*0590*/  DFMA R24, R22.reuse, R18, R24 ;  /* 0x000000121618722b */ /* 0x040fe20000000018 */
[----:B------:R-:W0:Y:S07]  /*05a0*/  LDS.128 R16, [UR5+0x70] ;  /* 0x00007005ff107984 */ /* 0x000e2e0008000c00 */
[----:B-1----:R-:W-:-:S08]  /*05b0*/  DFMA R12, R22, R12, R24 ;  /* 0x0000000c160c722b */ /* 0x002fd00000000018 */
[----:B------:R-:W-:-:S08]  /*05c0*/  DFMA R12, R22, R14, R12 ;  /* 0x0000000e160c722b */ /* 0x000fd0000000000c */
[----:B--2---:R-:W-:-:S08]  /*05d0*/  DFMA R8, R22, R8, R12 ;  /* 0x000000081608722b */ /* 0x004fd0000000000c */
[----:B------:R-:W-:-:S08]  /*05e0*/  DFMA R8, R22, R10, R8 ;  /* 0x0000000a1608722b */ /* 0x000fd00000000008 */
[----:B0-----:R-:W-:-:S08]  /*05f0*/  DFMA R8, R22, R16, R8 ;  /* 0x000000101608722b */ /* 0x001fd00000000008 */
[----:B------:R-:W-:Y:S01]  /*0600*/  DFMA R22, R22, R18, R8 ;  /* 0x000000121616722b */ /* 0x000fe20000000008 */
[----:B------:R-:W-:Y:S06]  /*0610*/  BAR.SYNC.DEFER_BLOCKING 0x0 ;  /* 0x0000000000007b1d */ /* 0x000fec0000010000 */
[----:B------:R-:W-:Y:S05]  /*0620*/  BRA.U UP0, `(.L_x_0) ;  /* 0xfffffff900ec7547 */ /* 0x000fea000b83ffff */
[----:B------:R-:W0:Y:S02]  /*0630*/  LDCU.64 UR4, c[0x0][0x390] ;  /* 0x00007200ff0477ac */ /* 0x000e240008000a00 */
[----:B0-----:R-:W-:-:S04]  /*0640*/  IADD3 R2, P0, PT, R20, UR4, RZ ;  /* 0x0000000414027c10 */ /* 0x001fc8000ff1e0ff */
[----:B------:R-:W-:-:S05]  /*0650*/  IADD3.X R3, PT, PT, R21, UR5, RZ, P0, !PT ;  /* 0x0000000515037c10 */ /* 0x000fca00087fe4ff */
[----:B------:R-:W-:Y:S01]  /*0660*/  STG.E.64 desc[UR6][R2.64], R22 ;  /* 0x0000001602007986 */ /* 0x000fe2000c101b06 */
[----:B------:R-:W-:Y:S05]  /*0670*/  EXIT ;  /* 0x000000000000794d */ /* 0x000fea0003800000 */
.L_x_1:
[----:B------:R-:W-:-:S00]  /*0680*/  BRA `(.L_x_1) ;  /* 0xfffffffc00fc7947 */ /* 0x000fc0000383ffff */
[----:B------:R-:W-:-:S00]  /*0690*/  NOP ;  /* 0x0000000000007918 */ /* 0x000fc00000000000 */
        /* <DEDUP_REMOVED lines=14> */
.L_x_2:


//--------------------- .nv.shared._Z15MatrixMulKernelPdS_S_ --------------------------
	.section	.nv.shared._Z15MatrixMulKernelPdS_S_,"aw",@nobits
	.sectionflags	@""
	.align	8
.nv.shared._Z15MatrixMulKernelPdS_S_:
	.zero		1152


//--------------------- .nv.shared.reserved.0     --------------------------
	.section	.nv.shared.reserved.0,"aw",@nobits
	.weak		__nv_reservedSMEM_offset_0_alias
	.size		__nv_reservedSMEM_offset_0_alias, 0, 64
	.other		__nv_reservedSMEM_offset_0_alias,@"STO_CUDA_RESERVED_SHARED STV_DEFAULT"
__nv_reservedSMEM_offset_0_alias:
	.zero		0
	.zero		64


//--------------------- .nv.constant0._Z15MatrixMulKernelPdS_S_ --------------------------
	.section	.nv.constant0._Z15MatrixMulKernelPdS_S_,"a",@progbits
	.sectionflags	@""
	.align	4
.nv.constant0._Z15MatrixMulKernelPdS_S_:
	.zero		920


//--------------------- SYMBOLS --------------------------

	.type		.nv.reservedSmem.offset0,@object
	.size		.nv.reservedSmem.offset0,0x4
	.type		.nv.reservedSmem.cap,@object
	.size		.nv.reservedSmem.cap,0x4
